	.headerflags	@"EF_CUDA_TEXMODE_UNIFIED EF_CUDA_64BIT_ADDRESS EF_CUDA_SM86 EF_CUDA_VIRTUAL_SM(EF_CUDA_SM86)"
	.elftype	@"ET_EXEC"


//--------------------- .nv.info                  --------------------------
	.section	.nv.info,"",@"SHT_CUDA_INFO"
	.align	4


	//----- nvinfo : EIATTR_REGCOUNT
	.align		4
        /*0000*/ 	.byte	0x04, 0x2f
        /*0002*/ 	.short	(.L_1 - .L_0)
	.align		4
.L_0:
        /*0004*/ 	.word	index@(triton_mm)
        /*0008*/ 	.word	0x00000030


	//----- nvinfo : EIATTR_MIN_STACK_SIZE
	.align		4
.L_1:
        /*000c*/ 	.byte	0x04, 0x12
        /*000e*/ 	.short	(.L_3 - .L_2)
	.align		4
.L_2:
        /*0010*/ 	.word	index@(triton_mm)
        /*0014*/ 	.word	0x00000000


	//----- nvinfo : EIATTR_FRAME_SIZE
	.align		4
.L_3:
        /*0018*/ 	.byte	0x04, 0x11
        /*001a*/ 	.short	(.L_5 - .L_4)
	.align		4
.L_4:
        /*001c*/ 	.word	index@(triton_mm)
        /*0020*/ 	.word	0x00000000


	//----- nvinfo : EIATTR_MIN_STACK_SIZE
	.align		4
.L_5:
        /*0024*/ 	.byte	0x04, 0x12
        /*0026*/ 	.short	(.L_7 - .L_6)
	.align		4
.L_6:
        /*0028*/ 	.word	index@(triton_mm)
        /*002c*/ 	.word	0x00000000
.L_7:


//--------------------- .nv.info.triton_mm        --------------------------
	.section	.nv.info.triton_mm,"",@"SHT_CUDA_INFO"
	.sectionflags	@""
	.align	4


	//----- nvinfo : EIATTR_CUDA_API_VERSION
	.align		4
        /*0000*/ 	.byte	0x04, 0x37
        /*0002*/ 	.short	(.L_9 - .L_8)
.L_8:
        /*0004*/ 	.word	0x0000007c


	//----- nvinfo : EIATTR_SW2861232_WAR
	.align		4
.L_9:
        /*0008*/ 	.byte	0x01, 0x35
	.zero		2


	//----- nvinfo : EIATTR_PARAM_CBANK
	.align		4
        /*000c*/ 	.byte	0x04, 0x0a
        /*000e*/ 	.short	(.L_11 - .L_10)
	.align		4
.L_10:
        /*0010*/ 	.word	index@(.nv.constant0.triton_mm)
        /*0014*/ 	.short	0x0160
        /*0016*/ 	.short	0x0020


	//----- nvinfo : EIATTR_CBANK_PARAM_SIZE
	.align		4
.L_11:
        /*0018*/ 	.byte	0x03, 0x19
        /*001a*/ 	.short	0x0020


	//----- nvinfo : EIATTR_KPARAM_INFO
	.align		4
        /*001c*/ 	.byte	0x04, 0x17
        /*001e*/ 	.short	(.L_13 - .L_12)
.L_12:
        /*0020*/ 	.word	0x00000000
        /*0024*/ 	.short	0x0003
        /*0026*/ 	.short	0x0018
        /*0028*/ 	.byte	0x00, 0xf4, 0x21, 0x00


	//----- nvinfo : EIATTR_KPARAM_INFO
	.align		4
.L_13:
        /*002c*/ 	.byte	0x04, 0x17
        /*002e*/ 	.short	(.L_15 - .L_14)
.L_14:
        /*0030*/ 	.word	0x00000000
        /*0034*/ 	.short	0x0002
        /*0036*/ 	.short	0x0010
        /*0038*/ 	.byte	0x00, 0xf4, 0x21, 0x00


	//----- nvinfo : EIATTR_KPARAM_INFO
	.align		4
.L_15:
        /*003c*/ 	.byte	0x04, 0x17
        /*003e*/ 	.short	(.L_17 - .L_16)
.L_16:
        /*0040*/ 	.word	0x00000000
        /*0044*/ 	.short	0x0001
        /*0046*/ 	.short	0x0008
        /*0048*/ 	.byte	0x00, 0xf4, 0x21, 0x00


	//----- nvinfo : EIATTR_KPARAM_INFO
	.align		4
.L_17:
        /*004c*/ 	.byte	0x04, 0x17
        /*004e*/ 	.short	(.L_19 - .L_18)
.L_18:
        /*0050*/ 	.word	0x00000000
        /*0054*/ 	.short	0x0000
        /*0056*/ 	.short	0x0000
        /*0058*/ 	.byte	0x00, 0xf4, 0x21, 0x00


	//----- nvinfo : EIATTR_MAXREG_COUNT
	.align		4
.L_19:
        /*005c*/ 	.byte	0x03, 0x1b
        /*005e*/ 	.short	0x00ff


	//----- nvinfo : EIATTR_EXIT_INSTR_OFFSETS
	.align		4
        /*0060*/ 	.byte	0x04, 0x1c
        /*0062*/ 	.short	(.L_21 - .L_20)


	//   ....[0]....
.L_20:
        /*0064*/ 	.word	0x00001730


	//   ....[1]....
        /*0068*/ 	.word	0x00001790


	//----- nvinfo : EIATTR_REQNTID
	.align		4
.L_21:
        /*006c*/ 	.byte	0x04, 0x10
        /*006e*/ 	.short	(.L_23 - .L_22)
.L_22:
        /*0070*/ 	.word	0x00000100
        /*0074*/ 	.word	0x00000001
        /*0078*/ 	.word	0x00000001
.L_23:


//--------------------- .nv.callgraph             --------------------------
	.section	.nv.callgraph,"",@"SHT_CUDA_CALLGRAPH"
	.align	4
	.sectionentsize	8
	.align		4
        /*0000*/ 	.word	0x00000000
	.align		4
        /*0004*/ 	.word	0xffffffff
	.align		4
        /*0008*/ 	.word	0x00000000
	.align		4
        /*000c*/ 	.word	0xfffffffe
	.align		4
        /*0010*/ 	.word	0x00000000
	.align		4
        /*0014*/ 	.word	0xfffffffd
	.align		4
        /*0018*/ 	.word	0x00000000
	.align		4
        /*001c*/ 	.word	0xfffffffc


//--------------------- .nv.rel.action            --------------------------
	.section	.nv.rel.action,"",@"SHT_CUDA_RELOCINFO"
	.align	8
	.sectionentsize	8
        /*0000*/ 	.byte	0x73, 0x00, 0x00, 0x00, 0x00, 0x00, 0x00, 0x00, 0x00, 0x00, 0x00, 0x11, 0x25, 0x00, 0x05, 0x36


//--------------------- .nv.constant0.triton_mm   --------------------------
	.section	.nv.constant0.triton_mm,"a",@progbits
	.sectionflags	@""
	.align	4
.nv.constant0.triton_mm:
	.zero		384


//--------------------- .text.triton_mm           --------------------------
	.section	.text.triton_mm,"ax",@progbits
	.sectionflags	@"SHF_BARRIERS=1"
	.sectioninfo	@"SHI_REGISTERS=48"
	.align	128
        .global         triton_mm
        .type           triton_mm,@function
        .size           triton_mm,(.L_x_2 - triton_mm)
        .other          triton_mm,@"STO_CUDA_ENTRY STV_DEFAULT"
triton_mm:
.text.triton_mm:
[----:B------:R-:W-:Y:S02]  /*0000*/  IMAD.MOV.U32 R1, RZ, RZ, c[0x0][0x28] ;  /* 0x00000a00ff017624 */ /* 0x000fe400078e00ff */
[----:B------:R-:W1:Y:S01]  /*0010*/  S2R R12, SR_CTAID.X ;  /* 0x00000000000c7919 */ /* 0x000e620000002500 */
[----:B------:R-:W-:Y:S01]  /*0020*/  IMAD.MOV.U32 R5, RZ, RZ, 0x8 ;  /* 0x00000008ff057424 */ /* 0x000fe200078e00ff */
[----:B------:R-:W-:Y:S01]  /*0030*/  ULDC.64 UR4, c[0x0][0x118] ;  /* 0x0000460000047ab9 */ /* 0x000fe20000000a00 */
[----:B------:R-:W-:Y:S01]  /*0040*/  IMAD.MOV.U32 R42, RZ, RZ, 0x3 ;  /* 0x00000003ff2a7424 */ /* 0x000fe200078e00ff */
[----:B------:R-:W-:Y:S01]  /*0050*/  CS2R R24, SRZ ;  /* 0x0000000000187805 */ /* 0x000fe2000001ff00 */
[----:B------:R-:W-:Y:S01]  /*0060*/  IMAD.MOV.U32 R37, RZ, RZ, -0x1 ;  /* 0xffffffffff257424 */ /* 0x000fe200078e00ff */
[----:B------:R-:W-:Y:S01]  /*0070*/  CS2R R26, SRZ ;  /* 0x00000000001a7805 */ /* 0x000fe2000001ff00 */
[----:B-1----:R-:W-:Y:S02]  /*0080*/  SHF.R.S32.HI R0, RZ, 0x1f, R12 ;  /* 0x0000001fff007819 */ /* 0x002fe4000001140c */
[----:B------:R-:W-:Y:S02]  /*0090*/  ISETP.GE.AND P0, PT, R12, RZ, PT ;  /* 0x000000ff0c00720c */ /* 0x000fe40003f06270 */
[----:B------:R-:W-:-:S04]  /*00a0*/  LEA.HI R3, R0, R12, RZ, 0xa ;  /* 0x0000000c00037211 */ /* 0x000fc800078f50ff */
[----:B------:R-:W-:Y:S02]  /*00b0*/  SHF.R.S32.HI R2, RZ, 0xa, R3 ;  /* 0x0000000aff027819 */ /* 0x000fe40000011403 */
[----:B------:R-:W-:-:S03]  /*00c0*/  LOP3.LUT R3, R3, 0xfffffc00, RZ, 0xc0, !PT ;  /* 0xfffffc0003037812 */ /* 0x000fc600078ec0ff */
[----:B------:R-:W-:Y:S02]  /*00d0*/  IMAD R0, R2, -0x8, R5 ;  /* 0xfffffff802007824 */ /* 0x000fe400078e0205 */
[----:B------:R-:W-:-:S03]  /*00e0*/  IMAD.IADD R7, R12, 0x1, -R3 ;  /* 0x000000010c077824 */ /* 0x000fc600078e0a03 */
[----:B------:R-:W-:Y:S02]  /*00f0*/  IMNMX R0, R0, 0x8, PT ;  /* 0x0000000800007817 */ /* 0x000fe40003800200 */
[----:B------:R-:W-:Y:S02]  /*0100*/  IABS R14, R7 ;  /* 0x00000007000e7213 */ /* 0x000fe40000000000 */
[-C--:B------:R-:W-:Y:S02]  /*0110*/  IABS R8, R0.reuse ;  /* 0x0000000000087213 */ /* 0x080fe40000000000 */
[----:B------:R-:W-:Y:S02]  /*0120*/  LOP3.LUT R7, R7, R0, RZ, 0x3c, !PT ;  /* 0x0000000007077212 */ /* 0x000fe400078e3cff */
[----:B------:R-:W1:Y:S02]  /*0130*/  I2F.RP R6, R8 ;  /* 0x0000000800067306 */ /* 0x000e640000209400 */
[----:B------:R-:W-:-:S06]  /*0140*/  ISETP.GE.AND P1, PT, R7, RZ, PT ;  /* 0x000000ff0700720c */ /* 0x000fcc0003f26270 */
[----:B-1----:R-:W1:Y:S02]  /*0150*/  MUFU.RCP R6, R6 ;  /* 0x0000000600067308 */ /* 0x002e640000001000 */
[----:B-1----:R-:W-:-:S06]  /*0160*/  IADD3 R4, R6, 0xffffffe, RZ ;  /* 0x0ffffffe06047810 */ /* 0x002fcc0007ffe0ff */
[----:B------:R1:W2:Y:S02]  /*0170*/  F2I.FTZ.U32.TRUNC.NTZ R5, R4 ;  /* 0x0000000400057305 */ /* 0x0002a4000021f000 */
[----:B-1----:R-:W-:Y:S02]  /*0180*/  IMAD.MOV.U32 R4, RZ, RZ, RZ ;  /* 0x000000ffff047224 */ /* 0x002fe400078e00ff */
[----:B--2---:R-:W-:-:S04]  /*0190*/  IMAD.MOV R9, RZ, RZ, -R5 ;  /* 0x000000ffff097224 */ /* 0x004fc800078e0a05 */
[----:B------:R-:W-:Y:S01]  /*01a0*/  IMAD.MOV.U32 R3, RZ, RZ, R9 ;  /* 0x000000ffff037224 */ /* 0x000fe200078e0009 */
[----:B------:R-:W-:-:S03]  /*01b0*/  IABS R9, R0 ;  /* 0x0000000000097213 */ /* 0x000fc60000000000 */
[----:B------:R-:W-:Y:S02]  /*01c0*/  IMAD R3, R3, R8, RZ ;  /* 0x0000000803037224 */ /* 0x000fe400078e02ff */
[----:B------:R-:W-:Y:S02]  /*01d0*/  IMAD.MOV R11, RZ, RZ, -R9 ;  /* 0x000000ffff0b7224 */ /* 0x000fe400078e0a09 */
[----:B------:R-:W-:Y:S01]  /*01e0*/  IMAD.HI.U32 R3, R5, R3, R4 ;  /* 0x0000000305037227 */ /* 0x000fe200078e0004 */
[----:B------:R-:W-:Y:S01]  /*01f0*/  IABS R4, R12 ;  /* 0x0000000c00047213 */ /* 0x000fe20000000000 */
[----:B------:R-:W1:Y:S04]  /*0200*/  S2R R5, SR_TID.X ;  /* 0x0000000000057919 */ /* 0x000e680000002100 */
[----:B------:R-:W-:-:S04]  /*0210*/  IMAD.HI.U32 R10, R3, R14, RZ ;  /* 0x0000000e030a7227 */ /* 0x000fc800078e00ff */
[----:B------:R-:W-:Y:S02]  /*0220*/  IMAD R9, R10, R11, R14 ;  /* 0x0000000b0a097224 */ /* 0x000fe400078e020e */
[----:B------:R-:W-:-:S03]  /*0230*/  IMAD.HI.U32 R3, R3, R4, RZ ;  /* 0x0000000403037227 */ /* 0x000fc600078e00ff */
[----:B------:R-:W-:Y:S01]  /*0240*/  ISETP.GT.U32.AND P3, PT, R8, R9, PT ;  /* 0x000000090800720c */ /* 0x000fe20003f64070 */
[----:B------:R-:W-:-:S05]  /*0250*/  IMAD R11, R3, R11, R4 ;  /* 0x0000000b030b7224 */ /* 0x000fca00078e0204 */
[----:B------:R-:W-:Y:S02]  /*0260*/  ISETP.GT.U32.AND P4, PT, R8, R11, PT ;  /* 0x0000000b0800720c */ /* 0x000fe40003f84070 */
[C---:B-1----:R-:W-:Y:S01]  /*0270*/  LOP3.LUT R36, R5.reuse, 0x4, RZ, 0xc0, !PT ;  /* 0x0000000405247812 */ /* 0x042fe200078ec0ff */
[C---:B------:R-:W-:Y:S01]  /*0280*/  IMAD.SHL.U32 R6, R5.reuse, 0x4, RZ ;  /* 0x0000000405067824 */ /* 0x040fe200078e00ff */
[----:B------:R-:W-:-:S03]  /*0290*/  LOP3.LUT R35, R5, 0x10, RZ, 0xc0, !PT ;  /* 0x0000001005237812 */ /* 0x000fc600078ec0ff */
[--C-:B------:R-:W-:Y:S01]  /*02a0*/  @!P3 IMAD.IADD R9, R9, 0x1, -R8.reuse ;  /* 0x000000010909b824 */ /* 0x100fe200078e0a08 */
[----:B------:R-:W-:Y:S01]  /*02b0*/  SHF.R.U32.HI R7, RZ, 0x2, R5 ;  /* 0x00000002ff077819 */ /* 0x000fe20000011605 */
[----:B------:R-:W-:Y:S01]  /*02c0*/  IMAD.SHL.U32 R3, R36, 0x4, RZ ;  /* 0x0000000424037824 */ /* 0x000fe200078e00ff */
[----:B------:R-:W-:Y:S01]  /*02d0*/  SHF.R.U32.HI R4, RZ, 0x1, R35 ;  /* 0x00000001ff047819 */ /* 0x000fe20000011623 */
[----:B------:R-:W-:Y:S01]  /*02e0*/  IMAD.SHL.U32 R31, R5, 0x8, RZ ;  /* 0x00000008051f7824 */ /* 0x000fe200078e00ff */
[----:B------:R-:W-:Y:S01]  /*02f0*/  ISETP.GE.U32.AND P2, PT, R9, R8, PT ;  /* 0x000000080900720c */ /* 0x000fe20003f46070 */
[----:B------:R-:W-:Y:S01]  /*0300*/  @!P4 IMAD.IADD R11, R11, 0x1, -R8 ;  /* 0x000000010b0bc824 */ /* 0x000fe200078e0a08 */
[----:B------:R-:W-:Y:S01]  /*0310*/  LOP3.LUT R33, R5, 0x40, RZ, 0xc0, !PT ;  /* 0x0000004005217812 */ /* 0x000fe200078ec0ff */
[----:B------:R-:W-:Y:S01]  /*0320*/  IMAD.IADD R16, R3, 0x1, R4 ;  /* 0x0000000103107824 */ /* 0x000fe200078e0204 */
[----:B------:R-:W-:Y:S02]  /*0330*/  LOP3.LUT R32, R5, 0x80, RZ, 0xc0, !PT ;  /* 0x0000008005207812 */ /* 0x000fe400078ec0ff */
[----:B------:R-:W-:-:S02]  /*0340*/  ISETP.GT.U32.AND P4, PT, R8, R11, PT ;  /* 0x0000000b0800720c */ /* 0x000fc40003f84070 */
[----:B------:R-:W-:Y:S02]  /*0350*/  @!P3 IADD3 R10, R10, 0x1, RZ ;  /* 0x000000010a0ab810 */ /* 0x000fe40007ffe0ff */
[----:B------:R-:W-:Y:S02]  /*0360*/  SGXT.U32 R7, R7, 0x4 ;  /* 0x000000040707781a */ /* 0x000fe40000000000 */
[----:B------:R-:W-:Y:S02]  /*0370*/  SHF.R.U32.HI R12, RZ, 0x2, R33 ;  /* 0x00000002ff0c7819 */ /* 0x000fe40000011621 */
[----:B------:R-:W-:Y:S02]  /*0380*/  SHF.R.U32.HI R9, RZ, 0x2, R32 ;  /* 0x00000002ff097819 */ /* 0x000fe40000011620 */
[----:B------:R-:W-:Y:S02]  /*0390*/  LOP3.LUT R13, R6, 0x8, RZ, 0xc0, !PT ;  /* 0x00000008060d7812 */ /* 0x000fe400078ec0ff */
[----:B------:R-:W-:Y:S01]  /*03a0*/  @P2 IADD3 R10, R10, 0x1, RZ ;  /* 0x000000010a0a2810 */ /* 0x000fe20007ffe0ff */
[----:B------:R-:W-:Y:S01]  /*03b0*/  @!P4 IMAD.IADD R11, R11, 0x1, -R8 ;  /* 0x000000010b0bc824 */ /* 0x000fe200078e0a08 */
[----:B------:R-:W-:-:S02]  /*03c0*/  LOP3.LUT R15, R9, R12, R7, 0xfe, !PT ;  /* 0x0000000c090f7212 */ /* 0x000fc400078efe07 */
[----:B------:R-:W-:Y:S01]  /*03d0*/  LOP3.LUT R7, R16, 0x10, R13, 0x1e, !PT ;  /* 0x0000001010077812 */ /* 0x000fe200078e1e0d */
[----:B------:R-:W-:Y:S01]  /*03e0*/  IMAD.MOV.U32 R13, RZ, RZ, R10 ;  /* 0x000000ffff0d7224 */ /* 0x000fe200078e000a */
[----:B------:R-:W-:Y:S01]  /*03f0*/  ISETP.NE.AND P2, PT, R0, RZ, PT ;  /* 0x000000ff0000720c */ /* 0x000fe20003f45270 */
[----:B------:R-:W-:Y:S01]  /*0400*/  @!P0 IMAD.MOV R11, RZ, RZ, -R11 ;  /* 0x000000ffff0b8224 */ /* 0x000fe200078e0a0b */
[----:B------:R-:W-:Y:S01]  /*0410*/  LOP3.LUT R10, RZ, R0, RZ, 0x33, !PT ;  /* 0x00000000ff0a7212 */ /* 0x000fe200078e33ff */
[----:B------:R-:W-:Y:S01]  /*0420*/  @!P1 IMAD.MOV R13, RZ, RZ, -R13 ;  /* 0x000000ffff0d9224 */ /* 0x000fe200078e0a0d */
[--C-:B------:R-:W-:Y:S02]  /*0430*/  LOP3.LUT R14, R12, 0xf, R5.reuse, 0xf8, !PT ;  /* 0x0000000f0c0e7812 */ /* 0x100fe400078ef805 */
[--C-:B------:R-:W-:Y:S02]  /*0440*/  SHF.R.U32.HI R12, RZ, 0x3, R5.reuse ;  /* 0x00000003ff0c7819 */ /* 0x100fe40000011605 */
[----:B------:R-:W-:-:S02]  /*0450*/  SHF.R.U32.HI R17, RZ, 0x1, R5 ;  /* 0x00000001ff117819 */ /* 0x000fc40000011605 */
[----:B------:R-:W-:Y:S02]  /*0460*/  LOP3.LUT R8, R3, 0xc, R6, 0xf8, !PT ;  /* 0x0000000c03087812 */ /* 0x000fe400078ef806 */
[C---:B------:R-:W-:Y:S02]  /*0470*/  SEL R0, R10.reuse, R13, !P2 ;  /* 0x0000000d0a007207 */ /* 0x040fe40005000000 */
[----:B------:R-:W-:Y:S02]  /*0480*/  SEL R11, R10, R11, !P2 ;  /* 0x0000000b0a0b7207 */ /* 0x000fe40005000000 */
[----:B------:R-:W-:Y:S02]  /*0490*/  LOP3.LUT R9, R14, R9, RZ, 0xfc, !PT ;  /* 0x000000090e097212 */ /* 0x000fe400078efcff */
[----:B------:R-:W-:Y:S01]  /*04a0*/  SGXT.U32 R13, R12, 0x5 ;  /* 0x000000050c0d781a */ /* 0x000fe20000000000 */
[----:B------:R-:W-:Y:S01]  /*04b0*/  IMAD R11, R2, 0x8, R11 ;  /* 0x00000008020b7824 */ /* 0x000fe200078e020b */
[----:B------:R-:W-:-:S02]  /*04c0*/  LOP3.LUT R12, R8, 0x18, R17, 0x78, !PT ;  /* 0x00000018080c7812 */ /* 0x000fc400078e7811 */
[----:B------:R-:W-:Y:S01]  /*04d0*/  SHF.R.S32.HI R14, RZ, 0x1a, R0 ;  /* 0x0000001aff0e7819 */ /* 0x000fe20000011400 */
[----:B------:R-:W-:Y:S01]  /*04e0*/  IMAD.SHL.U32 R0, R0, 0x20, RZ ;  /* 0x0000002000007824 */ /* 0x000fe200078e00ff */
[----:B------:R-:W-:Y:S01]  /*04f0*/  SHF.R.U32.HI R34, RZ, 0x2, R5 ;  /* 0x00000002ff227819 */ /* 0x000fe20000011605 */
[----:B------:R-:W-:Y:S01]  /*0500*/  IMAD R29, R13, 0x20, R12 ;  /* 0x000000200d1d7824 */ /* 0x000fe200078e020c */
[----:B------:R-:W-:Y:S01]  /*0510*/  SGXT R10, R14, 0x1 ;  /* 0x000000010e0a781a */ /* 0x000fe20000000200 */
[----:B------:R-:W-:Y:S01]  /*0520*/  IMAD.SHL.U32 R2, R11, 0x40, RZ ;  /* 0x000000400b027824 */ /* 0x000fe200078e00ff */
[----:B------:R-:W-:Y:S01]  /*0530*/  LOP3.LUT R13, R0, R13, RZ, 0xfc, !PT ;  /* 0x0000000d000d7212 */ /* 0x000fe200078efcff */
[----:B------:R-:W-:Y:S01]  /*0540*/  IMAD.SHL.U32 R29, R29, 0x2, RZ ;  /* 0x000000021d1d7824 */ /* 0x000fe200078e00ff */
[----:B------:R-:W-:Y:S02]  /*0550*/  SHF.R.S32.HI R11, RZ, 0x19, R11 ;  /* 0x00000019ff0b7819 */ /* 0x000fe4000001140b */
[----:B------:R-:W-:-:S02]  /*0560*/  LEA.HI R10, R10, R13, RZ, 0xc ;  /* 0x0000000d0a0a7211 */ /* 0x000fc400078f60ff */
[----:B------:R-:W-:Y:S02]  /*0570*/  LOP3.LUT R2, R2, R15, RZ, 0xfc, !PT ;  /* 0x0000000f02027212 */ /* 0x000fe400078efcff */
[----:B------:R-:W-:Y:S02]  /*0580*/  SGXT R11, R11, 0x1 ;  /* 0x000000010b0b781a */ /* 0x000fe40000000200 */
[----:B------:R-:W-:Y:S02]  /*0590*/  LOP3.LUT R10, R10, 0x1ff000, RZ, 0xc0, !PT ;  /* 0x001ff0000a0a7812 */ /* 0x000fe400078ec0ff */
[----:B------:R-:W-:Y:S02]  /*05a0*/  LEA.HI R11, R11, R2, RZ, 0x9 ;  /* 0x000000020b0b7211 */ /* 0x000fe400078f48ff */
[----:B------:R-:W-:Y:S01]  /*05b0*/  LOP3.LUT R12, R31, 0x18, R5, 0x48, !PT ;  /* 0x000000181f0c7812 */ /* 0x000fe200078e4805 */
[----:B------:R-:W-:Y:S01]  /*05c0*/  IMAD.IADD R10, R13, 0x1, -R10 ;  /* 0x000000010d0a7824 */ /* 0x000fe200078e0a0a */
[----:B------:R-:W-:-:S02]  /*05d0*/  LOP3.LUT R11, R11, 0x1ffe00, RZ, 0xc0, !PT ;  /* 0x001ffe000b0b7812 */ /* 0x000fc400078ec0ff */
[----:B------:R-:W-:Y:S01]  /*05e0*/  LOP3.LUT R34, R34, 0x8, RZ, 0xc0, !PT ;  /* 0x0000000822227812 */ /* 0x000fe200078ec0ff */
[----:B------:R-:W-:Y:S01]  /*05f0*/  IMAD R30, R15, 0x20, R12 ;  /* 0x000000200f1e7824 */ /* 0x000fe200078e020c */
[----:B------:R-:W-:Y:S01]  /*0600*/  LOP3.LUT R12, R6, 0xc, RZ, 0xc0, !PT ;  /* 0x0000000c060c7812 */ /* 0x000fe200078ec0ff */
[----:B------:R-:W-:Y:S01]  /*0610*/  IMAD.SHL.U32 R15, R9, 0x20, RZ ;  /* 0x00000020090f7824 */ /* 0x000fe200078e00ff */
[----:B------:R-:W-:Y:S01]  /*0620*/  LOP3.LUT R9, R31, 0x18, RZ, 0xc0, !PT ;  /* 0x000000181f097812 */ /* 0x000fe200078ec0ff */
[----:B------:R-:W-:Y:S01]  /*0630*/  IMAD R13, R10, 0x2800, RZ ;  /* 0x000028000a0d7824 */ /* 0x000fe200078e02ff */
[----:B------:R-:W-:Y:S01]  /*0640*/  LOP3.LUT R28, R3, 0x8, R6, 0xf8, !PT ;  /* 0x00000008031c7812 */ /* 0x000fe200078ef806 */
[----:B------:R-:W-:Y:S01]  /*0650*/  IMAD.IADD R10, R2, 0x1, -R11 ;  /* 0x00000001020a7824 */ /* 0x000fe200078e0a0b */
[----:B------:R-:W-:Y:S01]  /*0660*/  LOP3.LUT R17, R34, 0x7, R5, 0xf8, !PT ;  /* 0x0000000722117812 */ /* 0x000fe200078ef805 */
[----:B------:R-:W-:Y:S01]  /*0670*/  IMAD.MOV.U32 R11, RZ, RZ, 0x2 ;  /* 0x00000002ff0b7424 */ /* 0x000fe200078e00ff */
[----:B------:R-:W-:Y:S01]  /*0680*/  IADD3 R12, R12, R13, R3 ;  /* 0x0000000d0c0c7210 */ /* 0x000fe20007ffe003 */
[----:B------:R-:W-:Y:S01]  /*0690*/  IMAD R9, R10, 0x2800, R9 ;  /* 0x000028000a097824 */ /* 0x000fe200078e0209 */
[----:B------:R-:W-:Y:S01]  /*06a0*/  LOP3.LUT R10, R13, R8, RZ, 0xfc, !PT ;  /* 0x000000080d0a7212 */ /* 0x000fe200078efcff */
[----:B------:R-:W-:Y:S01]  /*06b0*/  IMAD.SHL.U32 R30, R30, 0x2, RZ ;  /* 0x000000021e1e7824 */ /* 0x000fe200078e00ff */
[----:B------:R-:W-:Y:S01]  /*06c0*/  LOP3.LUT R6, R28, 0x18, R5, 0x78, !PT ;  /* 0x000000181c067812 */ /* 0x000fe200078e7805 */
[----:B------:R-:W-:Y:S01]  /*06d0*/  IMAD.WIDE R8, R9, R11, c[0x0][0x160] ;  /* 0x0000580009087625 */ /* 0x000fe200078e020b */
[----:B------:R-:W-:-:S02]  /*06e0*/  LOP3.LUT R28, R15, R28, R4, 0xf6, !PT ;  /* 0x0000001c0f1c7212 */ /* 0x000fc400078ef604 */
[----:B------:R-:W-:Y:S01]  /*06f0*/  LOP3.LUT R7, R7, R15, RZ, 0xfc, !PT ;  /* 0x0000000f07077212 */ /* 0x000fe200078efcff */
[-C--:B------:R-:W-:Y:S01]  /*0700*/  IMAD.WIDE R12, R12, R11.reuse, c[0x0][0x168] ;  /* 0x00005a000c0c7625 */ /* 0x080fe200078e020b */
[----:B------:R1:W-:Y:S01]  /*0710*/  LDGSTS.E.BYPASS.128 [R30], [R8.64] ;  /* 0x00000000081e7fae */ /* 0x0003e2000b901c44 */
[----:B------:R-:W-:Y:S02]  /*0720*/  IADD3 R44, P1, R8, 0x100, RZ ;  /* 0x00000100082c7810 */ /* 0x000fe40007f3e0ff */
[----:B------:R-:W-:Y:S01]  /*0730*/  IMAD.WIDE R10, R10, R11, c[0x0][0x168] ;  /* 0x00005a000a0a7625 */ /* 0x000fe200078e020b */
[----:B------:R-:W0:Y:S01]  /*0740*/  LDGDEPBAR ;  /* 0x00000000000079af */ /* 0x000e220000000000 */
[----:B------:R-:W-:Y:S02]  /*0750*/  IADD3 R43, P0, R12, 0x100, RZ ;  /* 0x000001000c2b7810 */ /* 0x000fe40007f1e0ff */
[----:B------:R-:W-:Y:S01]  /*0760*/  IMAD R6, R17, 0x20, R6 ;  /* 0x0000002011067824 */ /* 0x000fe200078e0206 */
[----:B------:R2:W-:Y:S01]  /*0770*/  LDGSTS.E.64 [R29+0x4000], [R10.64] ;  /* 0x040000000a1d7fae */ /* 0x0005e2000b921a44 */
[----:B------:R-:W-:-:S02]  /*0780*/  IMAD.X R39, RZ, RZ, R9, P1 ;  /* 0x000000ffff277224 */ /* 0x000fc400008e0609 */
[----:B------:R-:W-:Y:S01]  /*0790*/  IMAD.X R41, RZ, RZ, R13, P0 ;  /* 0x000000ffff297224 */ /* 0x000fe200000e060d */
[----:B------:R-:W0:Y:S01]  /*07a0*/  LDGDEPBAR ;  /* 0x00000000000079af */ /* 0x000e220000000000 */
[----:B------:R-:W-:Y:S02]  /*07b0*/  IMAD.MOV.U32 R4, RZ, RZ, RZ ;  /* 0x000000ffff047224 */ /* 0x000fe400078e00ff */
[----:B------:R-:W-:Y:S01]  /*07c0*/  IMAD.MOV.U32 R3, RZ, RZ, RZ ;  /* 0x000000ffff037224 */ /* 0x000fe200078e00ff */
[----:B------:R-:W-:Y:S01]  /*07d0*/  BAR.SYNC.DEFER_BLOCKING 0x0 ;  /* 0x0000000000007b1d */ /* 0x000fe20000010000 */
[----:B------:R-:W-:Y:S02]  /*07e0*/  IMAD.SHL.U32 R6, R6, 0x2, RZ ;  /* 0x0000000206067824 */ /* 0x000fe400078e00ff */
[----:B------:R-:W-:Y:S02]  /*07f0*/  IMAD.SHL.U32 R28, R28, 0x2, RZ ;  /* 0x000000021c1c7824 */ /* 0x000fe400078e00ff */
[----:B------:R-:W-:Y:S01]  /*0800*/  IMAD.SHL.U32 R7, R7, 0x2, RZ ;  /* 0x0000000207077824 */ /* 0x000fe200078e00ff */
[----:B------:R-:W-:Y:S01]  /*0810*/  @!PT LDS RZ, [RZ] ;  /* 0x00000000fffff984 */ /* 0x000fe20000000800 */
[----:B------:R-:W-:Y:S01]  /*0820*/  @!PT LDS RZ, [RZ] ;  /* 0x00000000fffff984 */ /* 0x000fe20000000800 */
[----:B------:R-:W-:Y:S01]  /*0830*/  @!PT LDS RZ, [RZ] ;  /* 0x00000000fffff984 */ /* 0x000fe20000000800 */
[----:B------:R1:W-:Y:S04]  /*0840*/  LDGSTS.E.BYPASS.128 [R30+0x1000], [R8.64+0x40] ;  /* 0x01000040081e7fae */ /* 0x0003e8000b901c44 */
[----:B------:R-:W0:Y:S04]  /*0850*/  LDGDEPBAR ;  /* 0x00000000000079af */ /* 0x000e280000000000 */
[----:B------:R2:W-:Y:S04]  /*0860*/  LDGSTS.E.64 [R29+0x4800], [R10.64+0x40] ;  /* 0x048000400a1d7fae */ /* 0x0005e8000b921a44 */
[----:B------:R-:W0:Y:S04]  /*0870*/  LDGDEPBAR ;  /* 0x00000000000079af */ /* 0x000e280000000000 */
[----:B------:R-:W-:Y:S06]  /*0880*/  BAR.SYNC.DEFER_BLOCKING 0x0 ;  /* 0x0000000000007b1d */ /* 0x000fec0000010000 */
        /* <DEDUP_REMOVED lines=14> */
[----:B------:R-:W0:Y:S01]  /*0970*/  LDGDEPBAR ;  /* 0x00000000000079af */ /* 0x000e220000000000 */
[----:B-1----:R-:W-:Y:S01]  /*0980*/  CS2R R8, SRZ ;  /* 0x0000000000087805 */ /* 0x002fe2000001ff00 */
[----:B--2---:R-:W-:-:S02]  /*0990*/  CS2R R10, SRZ ;  /* 0x00000000000a7805 */ /* 0x004fc4000001ff00 */
.L_x_0:
[----:B------:R-:W-:-:S04]  /*09a0*/  DEPBAR.LE SB0, 0x6 ;  /* 0x000081800000791a */ /* 0x000fc80000000000 */
[----:B------:R-:W-:Y:S02]  /*09b0*/  IADD3 R37, R37, 0x1, RZ ;  /* 0x0000000125257810 */ /* 0x000fe40007ffe0ff */
[----:B------:R-:W-:Y:S01]  /*09c0*/  IADD3 R42, R42, 0x1, RZ ;  /* 0x000000012a2a7810 */ /* 0x000fe20007ffe0ff */
[----:B------:R-:W-:Y:S01]  /*09d0*/  BAR.SYNC.DEFER_BLOCKING 0x0 ;  /* 0x0000000000007b1d */ /* 0x000fe20000010000 */
[C---:B------:R-:W-:Y:S02]  /*09e0*/  ISETP.GE.AND P0, PT, R37.reuse, 0x4, PT ;  /* 0x000000042500780c */ /* 0x040fe40003f06270 */
[----:B------:R-:W-:Y:S02]  /*09f0*/  ISETP.GE.AND P1, PT, R42, 0x4, PT ;  /* 0x000000042a00780c */ /* 0x000fe40003f26270 */
[----:B------:R-:W-:Y:S02]  /*0a00*/  SEL R45, R37, RZ, !P0 ;  /* 0x000000ff252d7207 */ /* 0x000fe40004000000 */
[----:B------:R-:W-:-:S03]  /*0a10*/  ISETP.GE.U32.AND P0, PT, R4, 0x13c, PT ;  /* 0x0000013c0400780c */ /* 0x000fc60003f06070 */
[----:B------:R-:W-:Y:S01]  /*0a20*/  IMAD R37, R45, 0x1000, R28 ;  /* 0x000010002d257824 */ /* 0x000fe200078e021c */
[----:B------:R-:W-:Y:S01]  /*0a30*/  ISETP.GE.U32.AND.EX P0, PT, R3, RZ, PT, P0 ;  /* 0x000000ff0300720c */ /* 0x000fe20003f06100 */
[----:B------:R-:W-:-:S03]  /*0a40*/  IMAD R38, R45, 0x800, R6 ;  /* 0x000008002d267824 */ /* 0x000fc600078e0206 */
[----:B------:R1:W-:Y:S04]  /*0a50*/  LDSM.16.M88.4 R12, [R37] ;  /* 0x00000000250c783b */ /* 0x0003e80000000200 */
[----:B------:R-:W2:Y:S04]  /*0a60*/  LDSM.16.M88.4 R16, [R38+0x4000] ;  /* 0x004000002610783b */ /* 0x000ea80000000200 */
[----:B------:R3:W4:Y:S01]  /*0a70*/  LDSM.16.M88.4 R20, [R38+0x4400] ;  /* 0x004400002614783b */ /* 0x0007220000000200 */
[----:B-1----:R-:W-:-:S05]  /*0a80*/  SEL R37, R42, RZ, !P1 ;  /* 0x000000ff2a257207 */ /* 0x002fca0004800000 */
[----:B------:R-:W-:Y:S02]  /*0a90*/  IMAD R40, R37, 0x1000, R30 ;  /* 0x0000100025287824 */ /* 0x000fe400078e021e */
[----:B---3--:R-:W-:Y:S01]  /*0aa0*/  IMAD.MOV.U32 R38, RZ, RZ, R44 ;  /* 0x000000ffff267224 */ /* 0x008fe200078e002c */
[C---:B--2---:R-:W-:Y:S07]  /*0ab0*/  HMMA.16816.F32.BF16 R24, R12.reuse, R16, R24 ;  /* 0x000000100c18723c */ /* 0x044fee0000041818 */
[----:B------:R-:W-:Y:S01]  /*0ac0*/  IMAD R16, R45, 0x1000, R7 ;  /* 0x000010002d107824 */ /* 0x000fe200078e0207 */
[----:B----4-:R-:W-:Y:S01]  /*0ad0*/  HMMA.16816.F32.BF16 R8, R12, R20, R8 ;  /* 0x000000140c08723c */ /* 0x010fe20000041808 */
[C---:B------:R-:W-:Y:S01]  /*0ae0*/  IMAD R17, R37.reuse, 0x800, R29 ;  /* 0x0000080025117824 */ /* 0x040fe200078e021d */
[----:B------:R-:W-:-:S02]  /*0af0*/  IADD3 R37, R37, 0x1, RZ ;  /* 0x0000000125257810 */ /* 0x000fc40007ffe0ff */
[----:B------:R-:W1:Y:S04]  /*0b00*/  LDSM.16.M88.4 R12, [R16] ;  /* 0x00000000100c783b */ /* 0x000e680000000200 */
[----:B------:R-:W-:Y:S06]  /*0b10*/  BAR.SYNC.DEFER_BLOCKING 0x0 ;  /* 0x0000000000007b1d */ /* 0x000fec0000010000 */
[----:B------:R-:W-:Y:S01]  /*0b20*/  @!PT LDS RZ, [RZ] ;  /* 0x00000000fffff984 */ /* 0x000fe20000000800 */
[----:B------:R-:W-:Y:S01]  /*0b30*/  @!PT LDS RZ, [RZ] ;  /* 0x00000000fffff984 */ /* 0x000fe20000000800 */
[----:B------:R-:W-:Y:S01]  /*0b40*/  @!PT LDS RZ, [RZ] ;  /* 0x00000000fffff984 */ /* 0x000fe20000000800 */
[----:B------:R2:W-:Y:S04]  /*0b50*/  LDGSTS.E.BYPASS.128 [R40], [R38.64], !P0 ;  /* 0x0000000026287fae */ /* 0x0005e8000c101c44 */
[----:B------:R-:W0:Y:S01]  /*0b60*/  LDGDEPBAR ;  /* 0x00000000000079af */ /* 0x000e220000000000 */
[----:B--2---:R-:W-:Y:S01]  /*0b70*/  IMAD.MOV.U32 R40, RZ, RZ, R43 ;  /* 0x000000ffff287224 */ /* 0x004fe200078e002b */
[----:B------:R-:W-:-:S04]  /*0b80*/  IADD3 R43, R45, 0x1, RZ ;  /* 0x000000012d2b7810 */ /* 0x000fc80007ffe0ff */
[----:B-1----:R-:W-:Y:S01]  /*0b90*/  HMMA.16816.F32.BF16 R20, R12, R22, R8 ;  /* 0x000000160c14723c */ /* 0x002fe20000041808 */
[----:B------:R1:W-:Y:S01]  /*0ba0*/  LDGSTS.E.64 [R17+0x4000], [R40.64], !P0 ;  /* 0x0400000028117fae */ /* 0x0003e2000c121a44 */
[----:B------:R-:W-:-:S03]  /*0bb0*/  ISETP.GE.AND P0, PT, R43, 0x4, PT ;  /* 0x000000042b00780c */ /* 0x000fc60003f06270 */
[----:B------:R-:W0:Y:S01]  /*0bc0*/  LDGDEPBAR ;  /* 0x00000000000079af */ /* 0x000e220000000000 */
[----:B------:R-:W-:-:S05]  /*0bd0*/  SEL R43, R43, RZ, !P0 ;  /* 0x000000ff2b2b7207 */ /* 0x000fca0004000000 */
[C---:B------:R-:W-:Y:S02]  /*0be0*/  IMAD R42, R43.reuse, 0x1000, R28 ;  /* 0x000010002b2a7824 */ /* 0x040fe400078e021c */
[----:B------:R-:W-:Y:S01]  /*0bf0*/  IMAD R44, R43, 0x800, R6 ;  /* 0x000008002b2c7824 */ /* 0x000fe200078e0206 */
[----:B-1----:R-:W-:Y:S01]  /*0c00*/  HMMA.16816.F32.BF16 R16, R12, R18, R24 ;  /* 0x000000120c10723c */ /* 0x002fe20000041818 */
[----:B------:R-:W-:-:S04]  /*0c10*/  DEPBAR.LE SB0, 0x6 ;  /* 0x000081800000791a */ /* 0x000fc80000000000 */
[----:B------:R-:W-:Y:S06]  /*0c20*/  BAR.SYNC.DEFER_BLOCKING 0x0 ;  /* 0x0000000000007b1d */ /* 0x000fec0000010000 */
[----:B------:R-:W-:Y:S04]  /*0c30*/  LDSM.16.M88.4 R24, [R42] ;  /* 0x000000002a18783b */ /* 0x000fe80000000200 */
[----:B------:R-:W1:Y:S04]  /*0c40*/  LDSM.16.M88.4 R12, [R44+0x4000] ;  /* 0x004000002c0c783b */ /* 0x000e680000000200 */
[----:B------:R-:W2:Y:S05]  /*0c50*/  LDSM.16.M88.4 R8, [R44+0x4400] ;  /* 0x004400002c08783b */ /* 0x000eaa0000000200 */
[C---:B-1----:R-:W-:Y:S07]  /*0c60*/  HMMA.16816.F32.BF16 R16, R24.reuse, R12, R16 ;  /* 0x0000000c1810723c */ /* 0x042fee0000041810 */
[C---:B------:R-:W-:Y:S01]  /*0c70*/  IMAD R12, R43.reuse, 0x1000, R7 ;  /* 0x000010002b0c7824 */ /* 0x040fe200078e0207 */
[----:B--2---:R-:W-:Y:S01]  /*0c80*/  HMMA.16816.F32.BF16 R20, R24, R8, R20 ;  /* 0x000000081814723c */ /* 0x004fe20000041814 */
[----:B------:R-:W-:-:S03]  /*0c90*/  IADD3 R43, R43, 0x1, RZ ;  /* 0x000000012b2b7810 */ /* 0x000fc60007ffe0ff */
[----:B------:R-:W1:Y:S04]  /*0ca0*/  LDSM.16.M88.4 R24, [R12] ;  /* 0x000000000c18783b */ /* 0x000e680000000200 */
[----:B------:R-:W-:Y:S01]  /*0cb0*/  BAR.SYNC.DEFER_BLOCKING 0x0 ;  /* 0x0000000000007b1d */ /* 0x000fe20000010000 */
[----:B------:R-:W-:-:S04]  /*0cc0*/  IADD3 R8, P1, R4, 0x1, RZ ;  /* 0x0000000104087810 */ /* 0x000fc80007f3e0ff */
[----:B------:R-:W-:Y:S01]  /*0cd0*/  ISETP.GE.U32.AND P0, PT, R8, 0x13c, PT ;  /* 0x0000013c0800780c */ /* 0x000fe20003f06070 */
[----:B------:R-:W-:Y:S01]  /*0ce0*/  IMAD.X R8, RZ, RZ, R3, P1 ;  /* 0x000000ffff087224 */ /* 0x000fe200008e0603 */
[----:B------:R-:W-:-:S04]  /*0cf0*/  ISETP.GE.AND P1, PT, R37, 0x4, PT ;  /* 0x000000042500780c */ /* 0x000fc80003f26270 */
[----:B------:R-:W-:Y:S02]  /*0d00*/  ISETP.GE.U32.AND.EX P0, PT, R8, RZ, PT, P0 ;  /* 0x000000ff0800720c */ /* 0x000fe40003f06100 */
[----:B------:R-:W-:-:S05]  /*0d10*/  SEL R37, R37, RZ, !P1 ;  /* 0x000000ff25257207 */ /* 0x000fca0004800000 */
[C---:B------:R-:W-:Y:S02]  /*0d20*/  IMAD R9, R37.reuse, 0x1000, R30 ;  /* 0x0000100025097824 */ /* 0x040fe400078e021e */
[C---:B------:R-:W-:Y:S01]  /*0d30*/  IMAD R13, R37.reuse, 0x800, R29 ;  /* 0x00000800250d7824 */ /* 0x040fe200078e021d */
[----:B------:R-:W-:-:S03]  /*0d40*/  IADD3 R37, R37, 0x1, RZ ;  /* 0x0000000125257810 */ /* 0x000fc60007ffe0ff */
[----:B------:R-:W-:Y:S01]  /*0d50*/  @!PT LDS RZ, [RZ] ;  /* 0x00000000fffff984 */ /* 0x000fe20000000800 */
[----:B------:R-:W-:Y:S01]  /*0d60*/  @!PT LDS RZ, [RZ] ;  /* 0x00000000fffff984 */ /* 0x000fe20000000800 */
[----:B------:R-:W-:Y:S01]  /*0d70*/  @!PT LDS RZ, [RZ] ;  /* 0x00000000fffff984 */ /* 0x000fe20000000800 */
[----:B------:R2:W-:Y:S04]  /*0d80*/  LDGSTS.E.BYPASS.128 [R9], [R38.64+0x40], !P0 ;  /* 0x0000004026097fae */ /* 0x0005e8000c101c44 */
[----:B------:R-:W0:Y:S04]  /*0d90*/  LDGDEPBAR ;  /* 0x00000000000079af */ /* 0x000e280000000000 */
[----:B------:R3:W-:Y:S01]  /*0da0*/  LDGSTS.E.64 [R13+0x4000], [R40.64+0x40], !P0 ;  /* 0x04000040280d7fae */ /* 0x0007e2000c121a44 */
[----:B------:R-:W-:-:S03]  /*0db0*/  ISETP.GE.AND P0, PT, R43, 0x4, PT ;  /* 0x000000042b00780c */ /* 0x000fc60003f06270 */
[----:B------:R-:W0:Y:S01]  /*0dc0*/  LDGDEPBAR ;  /* 0x00000000000079af */ /* 0x000e220000000000 */
[----:B------:R-:W-:Y:S01]  /*0dd0*/  SEL R43, R43, RZ, !P0 ;  /* 0x000000ff2b2b7207 */ /* 0x000fe20004000000 */
[C---:B-1----:R-:W-:Y:S04]  /*0de0*/  HMMA.16816.F32.BF16 R16, R24.reuse, R14, R16 ;  /* 0x0000000e1810723c */ /* 0x042fe80000041810 */
[C---:B------:R-:W-:Y:S02]  /*0df0*/  IMAD R42, R43.reuse, 0x1000, R28 ;  /* 0x000010002b2a7824 */ /* 0x040fe400078e021c */
[----:B------:R-:W-:Y:S02]  /*0e00*/  IMAD R44, R43, 0x800, R6 ;  /* 0x000008002b2c7824 */ /* 0x000fe400078e0206 */
[----:B------:R-:W-:Y:S01]  /*0e10*/  HMMA.16816.F32.BF16 R20, R24, R10, R20 ;  /* 0x0000000a1814723c */ /* 0x000fe20000041814 */
[----:B------:R-:W-:-:S04]  /*0e20*/  DEPBAR.LE SB0, 0x6 ;  /* 0x000081800000791a */ /* 0x000fc80000000000 */
[----:B------:R-:W-:Y:S06]  /*0e30*/  BAR.SYNC.DEFER_BLOCKING 0x0 ;  /* 0x0000000000007b1d */ /* 0x000fec0000010000 */
[----:B------:R-:W-:Y:S04]  /*0e40*/  LDSM.16.M88.4 R24, [R42] ;  /* 0x000000002a18783b */ /* 0x000fe80000000200 */
[----:B---3--:R-:W1:Y:S04]  /*0e50*/  LDSM.16.M88.4 R12, [R44+0x4000] ;  /* 0x004000002c0c783b */ /* 0x008e680000000200 */
[----:B--2---:R-:W2:Y:S01]  /*0e60*/  LDSM.16.M88.4 R8, [R44+0x4400] ;  /* 0x004400002c08783b */ /* 0x004ea20000000200 */
        /* <DEDUP_REMOVED lines=34> */
[----:B------:R-:W-:Y:S01]  /*1090*/  IMAD R12, R43, 0x1000, R7 ;  /* 0x000010002b0c7824 */ /* 0x000fe200078e0207 */
[----:B--2---:R-:W-:Y:S04]  /*10a0*/  HMMA.16816.F32.BF16 R20, R24, R8, R20 ;  /* 0x000000081814723c */ /* 0x004fe80000041814 */
[----:B------:R-:W1:Y:S04]  /*10b0*/  LDSM.16.M88.4 R24, [R12] ;  /* 0x000000000c18783b */ /* 0x000e680000000200 */
[----:B------:R-:W-:Y:S01]  /*10c0*/  BAR.SYNC.DEFER_BLOCKING 0x0 ;  /* 0x0000000000007b1d */ /* 0x000fe20000010000 */
[----:B------:R-:W-:-:S04]  /*10d0*/  IADD3 R8, P1, R4, 0x3, RZ ;  /* 0x0000000304087810 */ /* 0x000fc80007f3e0ff */
[----:B------:R-:W-:Y:S01]  /*10e0*/  ISETP.GE.U32.AND P0, PT, R8, 0x13c, PT ;  /* 0x0000013c0800780c */ /* 0x000fe20003f06070 */
[----:B------:R-:W-:Y:S01]  /*10f0*/  IMAD.X R8, RZ, RZ, R3, P1 ;  /* 0x000000ffff087224 */ /* 0x000fe200008e0603 */
[----:B------:R-:W-:-:S04]  /*1100*/  ISETP.GE.AND P1, PT, R37, 0x4, PT ;  /* 0x000000042500780c */ /* 0x000fc80003f26270 */
[----:B------:R-:W-:Y:S02]  /*1110*/  ISETP.GE.U32.AND.EX P0, PT, R8, RZ, PT, P0 ;  /* 0x000000ff0800720c */ /* 0x000fe40003f06100 */
[----:B------:R-:W-:Y:S02]  /*1120*/  SEL R42, R37, RZ, !P1 ;  /* 0x000000ff252a7207 */ /* 0x000fe40004800000 */
[----:B------:R-:W-:-:S03]  /*1130*/  IADD3 R37, R43, 0x1, RZ ;  /* 0x000000012b257810 */ /* 0x000fc60007ffe0ff */
        /* <DEDUP_REMOVED lines=14> */
[C---:B------:R-:W-:Y:S02]  /*1220*/  IMAD R45, R37.reuse, 0x800, R6 ;  /* 0x00000800252d7824 */ /* 0x040fe400078e0206 */
[----:B------:R-:W-:Y:S01]  /*1230*/  HMMA.16816.F32.BF16 R20, R24, R10, R20 ;  /* 0x0000000a1814723c */ /* 0x000fe20000041814 */
[----:B------:R-:W-:Y:S01]  /*1240*/  IMAD R44, R37, 0x1000, R7 ;  /* 0x00001000252c7824 */ /* 0x000fe200078e0207 */
[----:B------:R-:W-:-:S04]  /*1250*/  DEPBAR.LE SB0, 0x6 ;  /* 0x000081800000791a */ /* 0x000fc80000000000 */
[----:B------:R-:W-:Y:S06]  /*1260*/  BAR.SYNC.DEFER_BLOCKING 0x0 ;  /* 0x0000000000007b1d */ /* 0x000fec0000010000 */
[----:B---3--:R-:W-:Y:S04]  /*1270*/  LDSM.16.M88.4 R12, [R43] ;  /* 0x000000002b0c783b */ /* 0x008fe80000000200 */
[----:B------:R-:W1:Y:S04]  /*1280*/  LDSM.16.M88.4 R24, [R45+0x4000] ;  /* 0x004000002d18783b */ /* 0x000e680000000200 */
[----:B--2---:R-:W2:Y:S01]  /*1290*/  LDSM.16.M88.4 R8, [R45+0x4400] ;  /* 0x004400002d08783b */ /* 0x004ea20000000200 */
[C---:B-1----:R-:W-:Y:S08]  /*12a0*/  HMMA.16816.F32.BF16 R16, R12.reuse, R24, R16 ;  /* 0x000000180c10723c */ /* 0x042ff00000041810 */
[----:B--2---:R-:W-:Y:S01]  /*12b0*/  HMMA.16816.F32.BF16 R20, R12, R8, R20 ;  /* 0x000000080c14723c */ /* 0x004fe20000041814 */
[----:B------:R1:W2:Y:S04]  /*12c0*/  LDSM.16.M88.4 R12, [R44] ;  /* 0x000000002c0c783b */ /* 0x0002a80000000200 */
[----:B------:R-:W-:Y:S02]  /*12d0*/  BAR.SYNC.DEFER_BLOCKING 0x0 ;  /* 0x0000000000007b1d */ /* 0x000fe40000010000 */
[----:B------:R-:W-:-:S02]  /*12e0*/  IADD3 R8, P1, R4, 0x4, RZ ;  /* 0x0000000404087810 */ /* 0x000fc40007f3e0ff */
[----:B-1----:R-:W-:Y:S02]  /*12f0*/  IADD3 R44, P2, R38, 0x140, RZ ;  /* 0x00000140262c7810 */ /* 0x002fe40007f5e0ff */
[----:B------:R-:W-:Y:S01]  /*1300*/  ISETP.GE.U32.AND P0, PT, R8, 0x13c, PT ;  /* 0x0000013c0800780c */ /* 0x000fe20003f06070 */
[----:B------:R-:W-:Y:S01]  /*1310*/  IMAD.X R8, RZ, RZ, R3, P1 ;  /* 0x000000ffff087224 */ /* 0x000fe200008e0603 */
[----:B------:R-:W-:-:S04]  /*1320*/  ISETP.GE.AND P1, PT, R42, 0x4, PT ;  /* 0x000000042a00780c */ /* 0x000fc80003f26270 */
[----:B------:R-:W-:Y:S02]  /*1330*/  ISETP.GE.U32.AND.EX P0, PT, R8, RZ, PT, P0 ;  /* 0x000000ff0800720c */ /* 0x000fe40003f06100 */
[----:B------:R-:W-:Y:S02]  /*1340*/  SEL R42, R42, RZ, !P1 ;  /* 0x000000ff2a2a7207 */ /* 0x000fe40004800000 */
[----:B------:R-:W-:Y:S01]  /*1350*/  IADD3 R43, P1, R40, 0x140, RZ ;  /* 0x00000140282b7810 */ /* 0x000fe20007f3e0ff */
[C---:B--2---:R-:W-:Y:S07]  /*1360*/  HMMA.16816.F32.BF16 R24, R12.reuse, R26, R16 ;  /* 0x0000001a0c18723c */ /* 0x044fee0000041810 */
[C---:B------:R-:W-:Y:S01]  /*1370*/  IMAD R17, R42.reuse, 0x1000, R30 ;  /* 0x000010002a117824 */ /* 0x040fe200078e021e */
[----:B------:R-:W-:Y:S01]  /*1380*/  HMMA.16816.F32.BF16 R8, R12, R10, R20 ;  /* 0x0000000a0c08723c */ /* 0x000fe20000041814 */
[----:B------:R-:W-:-:S03]  /*1390*/  IMAD R19, R42, 0x800, R29 ;  /* 0x000008002a137824 */ /* 0x000fc600078e021d */
[----:B------:R-:W-:Y:S01]  /*13a0*/  @!PT LDS RZ, [RZ] ;  /* 0x00000000fffff984 */ /* 0x000fe20000000800 */
[----:B------:R-:W-:Y:S01]  /*13b0*/  @!PT LDS RZ, [RZ] ;  /* 0x00000000fffff984 */ /* 0x000fe20000000800 */
[----:B------:R-:W-:Y:S01]  /*13c0*/  @!PT LDS RZ, [RZ] ;  /* 0x00000000fffff984 */ /* 0x000fe20000000800 */
[----:B------:R1:W-:Y:S04]  /*13d0*/  LDGSTS.E.BYPASS.128 [R17], [R38.64+0x100], !P0 ;  /* 0x0000010026117fae */ /* 0x0003e8000c101c44 */
[----:B------:R-:W0:Y:S04]  /*13e0*/  LDGDEPBAR ;  /* 0x00000000000079af */ /* 0x000e280000000000 */
[----:B------:R2:W-:Y:S01]  /*13f0*/  LDGSTS.E.64 [R19+0x4000], [R40.64+0x100], !P0 ;  /* 0x0400010028137fae */ /* 0x0005e2000c121a44 */
[----:B------:R-:W-:-:S03]  /*1400*/  IADD3 R4, P0, R4, 0x5, RZ ;  /* 0x0000000504047810 */ /* 0x000fc60007f1e0ff */
[----:B------:R-:W0:Y:S01]  /*1410*/  LDGDEPBAR ;  /* 0x00000000000079af */ /* 0x000e220000000000 */
[----:B-1----:R-:W-:Y:S02]  /*1420*/  IMAD.X R39, RZ, RZ, R39, P2 ;  /* 0x000000ffff277224 */ /* 0x002fe400010e0627 */
[----:B------:R-:W-:Y:S01]  /*1430*/  IMAD.X R3, RZ, RZ, R3, P0 ;  /* 0x000000ffff037224 */ /* 0x000fe200000e0603 */
[----:B------:R-:W-:-:S04]  /*1440*/  ISETP.NE.U32.AND P0, PT, R4, 0x140, PT ;  /* 0x000001400400780c */ /* 0x000fc80003f05070 */
[----:B------:R-:W-:Y:S01]  /*1450*/  ISETP.NE.AND.EX P0, PT, R3, RZ, PT, P0 ;  /* 0x000000ff0300720c */ /* 0x000fe20003f05300 */
[----:B--2---:R-:W-:-:S12]  /*1460*/  IMAD.X R41, RZ, RZ, R41, P1 ;  /* 0x000000ffff297224 */ /* 0x004fd800008e0629 */
[----:B------:R-:W-:Y:S05]  /*1470*/  @P0 BRA `(.L_x_0) ;  /* 0xfffff52000000947 */ /* 0x000fea000383ffff */
[----:B------:R-:W-:Y:S01]  /*1480*/  IMAD.SHL.U32 R5, R5, 0x2, RZ ;  /* 0x0000000205057824 */ /* 0x000fe200078e00ff */
[----:B------:R-:W-:Y:S01]  /*1490*/  LOP3.LUT R4, R31, 0x40, RZ, 0xc0, !PT ;  /* 0x000000401f047812 */ /* 0x000fe200078ec0ff */
[----:B------:R-:W-:Y:S01]  /*14a0*/  IMAD.SHL.U32 R6, R35, 0x8, RZ ;  /* 0x0000000823067824 */ /* 0x000fe200078e00ff */
[----:B------:R-:W-:-:S04]  /*14b0*/  DEPBAR.LE SB0, 0x0 ;  /* 0x000080000000791a */ /* 0x000fc80000000000 */
[----:B------:R-:W-:Y:S01]  /*14c0*/  LOP3.LUT R5, R5, 0x6, RZ, 0xc0, !PT ;  /* 0x0000000605057812 */ /* 0x000fe200078ec0ff */
[----:B------:R-:W-:Y:S01]  /*14d0*/  IMAD.SHL.U32 R33, R33, 0x8, RZ ;  /* 0x0000000821217824 */ /* 0x000fe200078e00ff */
[--C-:B------:R-:W-:Y:S01]  /*14e0*/  LOP3.LUT R3, R6, 0x178, R31.reuse, 0xf8, !PT ;  /* 0x0000017806037812 */ /* 0x100fe200078ef81f */
[----:B------:R-:W-:Y:S01]  /*14f0*/  IMAD.SHL.U32 R32, R32, 0x8, RZ ;  /* 0x0000000820207824 */ /* 0x000fe200078e00ff */
[----:B------:R-:W-:Y:S01]  /*1500*/  LOP3.LUT R31, R0, 0x18, R31, 0xf8, !PT ;  /* 0x00000018001f7812 */ /* 0x000fe200078ef81f */
[----:B------:R-:W-:Y:S01]  /*1510*/  IMAD R5, R36, 0x8, R5 ;  /* 0x0000000824057824 */ /* 0x000fe200078e0205 */
[----:B------:R-:W-:Y:S02]  /*1520*/  F2FP.BF16.PACK_AB R14, R11, R10 ;  /* 0x0000000a0b0e723e */ /* 0x000fe400000010ff */
[----:B------:R-:W-:Y:S01]  /*1530*/  LOP3.LUT R3, R32, R3, R33, 0xfe, !PT ;  /* 0x0000000320037212 */ /* 0x000fe200078efe21 */
[----:B------:R-:W-:Y:S01]  /*1540*/  IMAD.IADD R32, R33, 0x1, R32 ;  /* 0x0000000121207824 */ /* 0x000fe200078e0220 */
[----:B------:R-:W-:-:S02]  /*1550*/  IADD3 R5, R6, R5, R4 ;  /* 0x0000000506057210 */ /* 0x000fc40007ffe004 */
[----:B------:R-:W-:Y:S02]  /*1560*/  SHF.R.U32.HI R0, RZ, 0x1, R3 ;  /* 0x00000001ff007819 */ /* 0x000fe40000011603 */
[----:B------:R-:W-:Y:S01]  /*1570*/  F2FP.BF16.PACK_AB R12, R9, R8 ;  /* 0x00000008090c723e */ /* 0x000fe200000010ff */
[----:B------:R-:W-:Y:S01]  /*1580*/  IMAD.IADD R5, R34, 0x1, R5 ;  /* 0x0000000122057824 */ /* 0x000fe200078e0205 */
[----:B------:R-:W-:Y:S02]  /*1590*/  LOP3.LUT R0, R0, 0x3f0, RZ, 0xc0, !PT ;  /* 0x000003f000007812 */ /* 0x000fe400078ec0ff */
[----:B------:R-:W-:Y:S02]  /*15a0*/  F2FP.BF16.PACK_AB R24, R25, R24 ;  /* 0x000000181918723e */ /* 0x000fe400000010ff */
[----:B------:R-:W-:Y:S01]  /*15b0*/  LOP3.LUT R5, R32, R5, RZ, 0x3c, !PT ;  /* 0x0000000520057212 */ /* 0x000fe200078e3cff */
[----:B------:R-:W-:Y:S01]  /*15c0*/  IMAD R10, R3, 0x2, R0 ;  /* 0x00000002030a7824 */ /* 0x000fe200078e0200 */
[----:B------:R-:W-:-:S02]  /*15d0*/  F2FP.BF16.PACK_AB R27, R27, R26 ;  /* 0x0000001a1b1b723e */ /* 0x000fc400000010ff */
[C---:B------:R-:W-:Y:S02]  /*15e0*/  LOP3.LUT R3, R5.reuse, 0x100, RZ, 0x3c, !PT ;  /* 0x0000010005037812 */ /* 0x040fe400078e3cff */
[----:B------:R-:W-:Y:S02]  /*15f0*/  LOP3.LUT R6, R5, 0x110, RZ, 0x3c, !PT ;  /* 0x0000011005067812 */ /* 0x000fe400078e3cff */
[----:B------:R-:W-:Y:S02]  /*1600*/  SHF.R.U32.HI R0, RZ, 0x1, R5 ;  /* 0x00000001ff007819 */ /* 0x000fe40000011605 */
[----:B------:R-:W-:Y:S02]  /*1610*/  SHF.R.U32.HI R4, RZ, 0x1, R3 ;  /* 0x00000001ff047819 */ /* 0x000fe40000011603 */
[----:B------:R-:W-:Y:S02]  /*1620*/  SHF.R.U32.HI R8, RZ, 0x1, R6 ;  /* 0x00000001ff087819 */ /* 0x000fe40000011606 */
[----:B------:R-:W-:-:S02]  /*1630*/  LOP3.LUT R0, R0, 0x7ffffff0, RZ, 0xc0, !PT ;  /* 0x7ffffff000007812 */ /* 0x000fc400078ec0ff */
[----:B------:R-:W-:Y:S02]  /*1640*/  LOP3.LUT R4, R4, 0x7ffffff0, RZ, 0xc0, !PT ;  /* 0x7ffffff004047812 */ /* 0x000fe400078ec0ff */
[C---:B------:R-:W-:Y:S01]  /*1650*/  LOP3.LUT R7, R5.reuse, 0x10, RZ, 0x3c, !PT ;  /* 0x0000001005077812 */ /* 0x040fe200078e3cff */
[----:B------:R-:W-:Y:S01]  /*1660*/  IMAD R5, R5, 0x2, R0 ;  /* 0x0000000205057824 */ /* 0x000fe200078e0200 */
[----:B------:R-:W-:Y:S01]  /*1670*/  BAR.SYNC.DEFER_BLOCKING 0x0 ;  /* 0x0000000000007b1d */ /* 0x000fe20000010000 */
[----:B------:R-:W-:Y:S01]  /*1680*/  LOP3.LUT R9, R8, 0x7ffffff0, RZ, 0xc0, !PT ;  /* 0x7ffffff008097812 */ /* 0x000fe200078ec0ff */
[----:B------:R-:W-:Y:S01]  /*1690*/  IMAD R4, R3, 0x2, R4 ;  /* 0x0000000203047824 */ /* 0x000fe200078e0204 */
[----:B------:R-:W-:Y:S01]  /*16a0*/  ISETP.GE.AND P0, PT, R31, 0x1000, PT ;  /* 0x000010001f00780c */ /* 0x000fe20003f06270 */
[----:B------:R-:W-:Y:S02]  /*16b0*/  IMAD R7, R7, 0x2, R0 ;  /* 0x0000000207077824 */ /* 0x000fe400078e0200 */
[----:B------:R-:W-:Y:S01]  /*16c0*/  IMAD R9, R6, 0x2, R9 ;  /* 0x0000000206097824 */ /* 0x000fe200078e0209 */
[----:B------:R-:W-:Y:S01]  /*16d0*/  ISETP.LT.AND P0, PT, R2, 0x200, !P0 ;  /* 0x000002000200780c */ /* 0x000fe20004701270 */
[----:B------:R1:W-:Y:S04]  /*16e0*/  STS [R5], R24 ;  /* 0x0000001805007388 */ /* 0x0003e80000000800 */
[----:B------:R1:W-:Y:S04]  /*16f0*/  STS [R4], R27 ;  /* 0x0000001b04007388 */ /* 0x0003e80000000800 */
[----:B------:R1:W-:Y:S04]  /*1700*/  STS [R7], R12 ;  /* 0x0000000c07007388 */ /* 0x0003e80000000800 */
[----:B------:R1:W-:Y:S04]  /*1710*/  STS [R9], R14 ;  /* 0x0000000e09007388 */ /* 0x0003e80000000800 */
[----:B------:R-:W-:Y:S06]  /*1720*/  BAR.SYNC.DEFER_BLOCKING 0x0 ;  /* 0x0000000000007b1d */ /* 0x000fec0000010000 */
[----:B------:R-:W-:Y:S05]  /*1730*/  @!P0 EXIT ;  /* 0x000000000000894d */ /* 0x000fea0003800000 */
[----:B-1----:R-:W1:Y:S01]  /*1740*/  LDS.128 R8, [R10] ;  /* 0x000000000a087984 */ /* 0x002e620000000c00 */
[----:B------:R-:W-:-:S02]  /*1750*/  IMAD.MOV.U32 R3, RZ, RZ, 0x2 ;  /* 0x00000002ff037424 */ /* 0x000fc400078e00ff */
[----:B------:R-:W-:-:S04]  /*1760*/  IMAD R2, R2, 0x1000, R31 ;  /* 0x0000100002027824 */ /* 0x000fc800078e021f */
[----:B------:R-:W-:-:S05]  /*1770*/  IMAD.WIDE R2, R2, R3, c[0x0][0x170] ;  /* 0x00005c0002027625 */ /* 0x000fca00078e0203 */
[----:B-1----:R-:W-:Y:S01]  /*1780*/  STG.E.128 [R2.64], R8 ;  /* 0x0000000802007986 */ /* 0x002fe2000c101d04 */
[----:B------:R-:W-:Y:S05]  /*1790*/  EXIT ;  /* 0x000000000000794d */ /* 0x000fea0003800000 */
.L_x_1:
[----:B------:R-:W-:-:S00]  /*17a0*/  BRA `(.L_x_1) ;  /* 0xfffffff000007947 */ /* 0x000fc0000383ffff */
[----:B------:R-:W-:-:S00]  /*17b0*/  NOP ;  /* 0x0000000000007918 */ /* 0x000fc00000000000 */
        /* <DEDUP_REMOVED lines=12> */
.L_x_2:


//--------------------- .nv.shared.triton_mm      --------------------------
	.section	.nv.shared.triton_mm,"aw",@nobits
	.sectionflags	@""
	.align	16
